//
// Generated by NVIDIA NVVM Compiler
//
// Compiler Build ID: CL-36424714
// Cuda compilation tools, release 13.0, V13.0.88
// Based on NVVM 20.0.0
//

.version 9.0
.target sm_100
.address_size 64

	// .globl	_Z6kernelPfi

.visible .entry _Z6kernelPfi(
	.param .u64 .ptr .align 1 _Z6kernelPfi_param_0,
	.param .u32 _Z6kernelPfi_param_1
)
{
	.reg .pred 	%p<6>;
	.reg .b32 	%r<10>;
	.reg .b32 	%f<9>;
	.reg .b64 	%rd<5>;

	ld.param.u64 	%rd2, [_Z6kernelPfi_param_0];
	ld.param.u32 	%r2, [_Z6kernelPfi_param_1];
	mov.u32 	%r3, %ctaid.x;
	mov.u32 	%r4, %ntid.x;
	mov.u32 	%r5, %tid.x;
	mad.lo.s32 	%r6, %r3, %r4, %r5;
	shl.b32 	%r1, %r6, 2;
	setp.ge.s32 	%p1, %r6, %r2;
	@%p1 bra 	$L__BB0_9;
	cvta.to.global.u64 	%rd3, %rd2;
	setp.ge.s32 	%p2, %r1, %r2;
	mul.wide.s32 	%rd4, %r1, 4;
	add.s64 	%rd1, %rd3, %rd4;
	@%p2 bra 	$L__BB0_3;
	ld.global.f32 	%f1, [%rd1];
	add.f32 	%f2, %f1, 0f3F800000;
	st.global.f32 	[%rd1], %f2;
$L__BB0_3:
	add.s32 	%r7, %r1, 1;
	setp.ge.s32 	%p3, %r7, %r2;
	@%p3 bra 	$L__BB0_5;
	ld.global.f32 	%f3, [%rd1+4];
	add.f32 	%f4, %f3, 0f3F800000;
	st.global.f32 	[%rd1+4], %f4;
$L__BB0_5:
	add.s32 	%r8, %r1, 2;
	setp.ge.s32 	%p4, %r8, %r2;
	@%p4 bra 	$L__BB0_7;
	ld.global.f32 	%f5, [%rd1+8];
	add.f32 	%f6, %f5, 0f3F800000;
	st.global.f32 	[%rd1+8], %f6;
$L__BB0_7:
	add.s32 	%r9, %r1, 3;
	setp.ge.s32 	%p5, %r9, %r2;
	@%p5 bra 	$L__BB0_9;
	ld.global.f32 	%f7, [%rd1+12];
	add.f32 	%f8, %f7, 0f3F800000;
	st.global.f32 	[%rd1+12], %f8;
$L__BB0_9:
	ret;

}


// ===== COMPILED SASS (sm_100) =====

	.target	sm_100

	.elftype	@"ET_EXEC"


//--------------------- .note.nv.tkinfo           --------------------------
	.section	.note.nv.tkinfo,"",@"SHT_NOTE"
	.sectionflags	@"SHF_NOTE_NV_TKINFO"
	.tkinfo
        /*0018*/ 	.word	0x00000002
        /*0030*/ 	.string	""
        /*0030*/ 	.string	"ptxas"
        /*0030*/ 	.string	"Cuda compilation tools, release 13.0, V13.0.88"
        /*0030*/ 	.string	"Build cuda_13.0.r13.0/compiler.36424714_0"
        /*0030*/ 	.string	"-arch sm_100 -m 64 "



//--------------------- .note.nv.cuinfo           --------------------------
	.section	.note.nv.cuinfo,"",@"SHT_NOTE"
	.sectionflags	@"SHF_NOTE_NV_CUINFO"
        /*0018*/ 	.short	0x0002
        /*001a*/ 	.short	0x0064
        /*001c*/ 	.short	0x0082
	.zero		2


//--------------------- .nv.info                  --------------------------
	.section	.nv.info,"",@"SHT_CUDA_INFO"
	.align	4


	//----- nvinfo : EIATTR_REGCOUNT
	.align		4
        /*0000*/ 	.byte	0x04, 0x2f
        /*0002*/ 	.short	(.L_1 - .L_0)
	.align		4
.L_0:
        /*0004*/ 	.word	index@(_Z6kernelPfi)
        /*0008*/ 	.word	0x00000009


	//----- nvinfo : EIATTR_FRAME_SIZE
	.align		4
.L_1:
        /*000c*/ 	.byte	0x04, 0x11
        /*000e*/ 	.short	(.L_3 - .L_2)
	.align		4
.L_2:
        /*0010*/ 	.word	index@(_Z6kernelPfi)
        /*0014*/ 	.word	0x00000000


	//----- nvinfo : EIATTR_MIN_STACK_SIZE
	.align		4
.L_3:
        /*0018*/ 	.byte	0x04, 0x12
        /*001a*/ 	.short	(.L_5 - .L_4)
	.align		4
.L_4:
        /*001c*/ 	.word	index@(_Z6kernelPfi)
        /*0020*/ 	.word	0x00000000
.L_5:


//--------------------- .nv.compat                --------------------------
	.section	.nv.compat,"",@"SHT_CUDA_COMPAT_INFO"
	.align	4
        /*0000*/ 	.byte	0x02, 0x09, 0x00, 0x00, 0x02, 0x02, 0x01, 0x00, 0x02, 0x05, 0x05, 0x00, 0x03, 0x07, 0x01, 0x01
        /*0010*/ 	.byte	0x02, 0x03, 0x00, 0x00, 0x02, 0x06, 0x01, 0x00, 0x04, 0x0b, 0x08, 0x00, 0x09, 0x00, 0x00, 0x00
        /*0020*/ 	.byte	0x00, 0x00, 0x00, 0x00


//--------------------- .nv.info._Z6kernelPfi     --------------------------
	.section	.nv.info._Z6kernelPfi,"",@"SHT_CUDA_INFO"
	.sectionflags	@""
	.align	4


	//----- nvinfo : EIATTR_CUDA_API_VERSION
	.align		4
        /*0000*/ 	.byte	0x04, 0x37
        /*0002*/ 	.short	(.L_7 - .L_6)
.L_6:
        /*0004*/ 	.word	0x00000082


	//----- nvinfo : EIATTR_KPARAM_INFO
	.align		4
.L_7:
        /*0008*/ 	.byte	0x04, 0x17
        /*000a*/ 	.short	(.L_9 - .L_8)
.L_8:
        /*000c*/ 	.word	0x00000000
        /*0010*/ 	.short	0x0001
        /*0012*/ 	.short	0x0008
        /*0014*/ 	.byte	0x00, 0xf0, 0x11, 0x00


	//----- nvinfo : EIATTR_KPARAM_INFO
	.align		4
.L_9:
        /*0018*/ 	.byte	0x04, 0x17
        /*001a*/ 	.short	(.L_11 - .L_10)
.L_10:
        /*001c*/ 	.word	0x00000000
        /*0020*/ 	.short	0x0000
        /*0022*/ 	.short	0x0000
        /*0024*/ 	.byte	0x00, 0xf5, 0x21, 0x00


	//----- nvinfo : EIATTR_SPARSE_MMA_MASK
	.align		4
.L_11:
        /*0028*/ 	.byte	0x03, 0x50
        /*002a*/ 	.short	0x0000


	//----- nvinfo : EIATTR_MAXREG_COUNT
	.align		4
        /*002c*/ 	.byte	0x03, 0x1b
        /*002e*/ 	.short	0x00ff


	//----- nvinfo : EIATTR_MERCURY_ISA_VERSION
	.align		4
        /*0030*/ 	.byte	0x03, 0x5f
        /*0032*/ 	.short	0x0101


	//----- nvinfo : EIATTR_VRC_CTA_INIT_COUNT
	.align		4
        /*0034*/ 	.byte	0x02, 0x4a
	.zero		1
	.zero		1


	//----- nvinfo : EIATTR_EXIT_INSTR_OFFSETS
	.align		4
        /*0038*/ 	.byte	0x04, 0x1c
        /*003a*/ 	.short	(.L_13 - .L_12)


	//   ....[0]....
.L_12:
        /*003c*/ 	.word	0x00000070


	//   ....[1]....
        /*0040*/ 	.word	0x00000250


	//   ....[2]....
        /*0044*/ 	.word	0x00000290


	//----- nvinfo : EIATTR_CRS_STACK_SIZE
	.align		4
.L_13:
        /*0048*/ 	.byte	0x04, 0x1e
        /*004a*/ 	.short	(.L_15 - .L_14)
.L_14:
        /*004c*/ 	.word	0x00000000


	//----- nvinfo : EIATTR_CBANK_PARAM_SIZE
	.align		4
.L_15:
        /*0050*/ 	.byte	0x03, 0x19
        /*0052*/ 	.short	0x000c


	//----- nvinfo : EIATTR_PARAM_CBANK
	.align		4
        /*0054*/ 	.byte	0x04, 0x0a
        /*0056*/ 	.short	(.L_17 - .L_16)
	.align		4
.L_16:
        /*0058*/ 	.word	index@(.nv.constant0._Z6kernelPfi)
        /*005c*/ 	.short	0x0380
        /*005e*/ 	.short	0x000c


	//----- nvinfo : EIATTR_SW_WAR
	.align		4
.L_17:
        /*0060*/ 	.byte	0x04, 0x36
        /*0062*/ 	.short	(.L_19 - .L_18)
.L_18:
        /*0064*/ 	.word	0x00000008
.L_19:


//--------------------- .nv.callgraph             --------------------------
	.section	.nv.callgraph,"",@"SHT_CUDA_CALLGRAPH"
	.align	4
	.sectionentsize	8
	.align		4
        /*0000*/ 	.word	0x00000000
	.align		4
        /*0004*/ 	.word	0xffffffff
	.align		4
        /*0008*/ 	.word	0x00000000
	.align		4
        /*000c*/ 	.word	0xfffffffe
	.align		4
        /*0010*/ 	.word	0x00000000
	.align		4
        /*0014*/ 	.word	0xfffffffd
	.align		4
        /*0018*/ 	.word	0x00000000
	.align		4
        /*001c*/ 	.word	0xfffffffc


//--------------------- .text._Z6kernelPfi        --------------------------
	.section	.text._Z6kernelPfi,"ax",@progbits
	.align	128
        .global         _Z6kernelPfi
        .type           _Z6kernelPfi,@function
        .size           _Z6kernelPfi,(.L_x_7 - _Z6kernelPfi)
        .other          _Z6kernelPfi,@"STO_CUDA_ENTRY STV_DEFAULT"
_Z6kernelPfi:
.text._Z6kernelPfi:
[----:B------:R-:W-:Y:S01]  /*0000*/  LDC R1, c[0x0][0x37c] ;  /* 0x0000df00ff017b82 */ /* 0x000fe20000000800 */
[----:B------:R-:W0:Y:S07]  /*0010*/  S2R R3, SR_TID.X ;  /* 0x0000000000037919 */ /* 0x000e2e0000002100 */
[----:B------:R-:W0:Y:S01]  /*0020*/  S2UR UR4, SR_CTAID.X ;  /* 0x00000000000479c3 */ /* 0x000e220000002500 */
[----:B------:R-:W1:Y:S07]  /*0030*/  LDCU UR6, c[0x0][0x388] ;  /* 0x00007100ff0677ac */ /* 0x000e6e0008000800 */
[----:B------:R-:W0:Y:S02]  /*0040*/  LDC R0, c[0x0][0x360] ;  /* 0x0000d800ff007b82 */ /* 0x000e240000000800 */
[----:B0-----:R-:W-:-:S05]  /*0050*/  IMAD R0, R0, UR4, R3 ;  /* 0x0000000400007c24 */ /* 0x001fca000f8e0203 */
[----:B-1----:R-:W-:-:S13]  /*0060*/  ISETP.GE.AND P0, PT, R0, UR6, PT ;  /* 0x0000000600007c0c */ /* 0x002fda000bf06270 */
[----:B------:R-:W-:Y:S05]  /*0070*/  @P0 EXIT ;  /* 0x000000000000094d */ /* 0x000fea0003800000 */
[----:B------:R-:W0:Y:S01]  /*0080*/  LDC.64 R2, c[0x0][0x380] ;  /* 0x0000e000ff027b82 */ /* 0x000e220000000a00 */
[----:B------:R-:W-:Y:S01]  /*0090*/  SHF.L.U32 R5, R0, 0x2, RZ ;  /* 0x0000000200057819 */ /* 0x000fe200000006ff */
[----:B------:R-:W1:Y:S01]  /*00a0*/  LDCU.64 UR4, c[0x0][0x358] ;  /* 0x00006b00ff0477ac */ /* 0x000e620008000a00 */
[----:B------:R-:W-:Y:S02]  /*00b0*/  BSSY.RECONVERGENT B0, `(.L_x_0) ;  /* 0x000000d000007945 */ /* 0x000fe40003800200 */
[C---:B------:R-:W-:Y:S02]  /*00c0*/  ISETP.GE.AND P0, PT, R5.reuse, UR6, PT ;  /* 0x0000000605007c0c */ /* 0x040fe4000bf06270 */
[C---:B------:R-:W-:Y:S02]  /*00d0*/  IADD3 R0, PT, PT, R5.reuse, 0x1, RZ ;  /* 0x0000000105007810 */ /* 0x040fe40007ffe0ff */
[C---:B------:R-:W-:Y:S02]  /*00e0*/  IADD3 R4, PT, PT, R5.reuse, 0x2, RZ ;  /* 0x0000000205047810 */ /* 0x040fe40007ffe0ff */
[----:B------:R-:W-:-:S02]  /*00f0*/  IADD3 R6, PT, PT, R5, 0x3, RZ ;  /* 0x0000000305067810 */ /* 0x000fc40007ffe0ff */
[----:B------:R-:W-:Y:S02]  /*0100*/  ISETP.GE.AND P1, PT, R0, UR6, PT ;  /* 0x0000000600007c0c */ /* 0x000fe4000bf26270 */
[----:B------:R-:W-:Y:S02]  /*0110*/  ISETP.GE.AND P2, PT, R4, UR6, PT ;  /* 0x0000000604007c0c */ /* 0x000fe4000bf46270 */
[----:B------:R-:W-:Y:S01]  /*0120*/  ISETP.GE.AND P3, PT, R6, UR6, PT ;  /* 0x0000000606007c0c */ /* 0x000fe2000bf66270 */
[----:B0-----:R-:W-:Y:S01]  /*0130*/  IMAD.WIDE R2, R5, 0x4, R2 ;  /* 0x0000000405027825 */ /* 0x001fe200078e0202 */
[----:B-1----:R-:W-:Y:S11]  /*0140*/  @P0 BRA `(.L_x_1) ;  /* 0x00000000000c0947 */ /* 0x002ff60003800000 */
[----:B------:R-:W2:Y:S02]  /*0150*/  LDG.E R0, desc[UR4][R2.64] ;  /* 0x0000000402007981 */ /* 0x000ea4000c1e1900 */
[----:B--2---:R-:W-:-:S05]  /*0160*/  FADD R5, R0, 1 ;  /* 0x3f80000000057421 */ /* 0x004fca0000000000 */
[----:B------:R0:W-:Y:S02]  /*0170*/  STG.E desc[UR4][R2.64], R5 ;  /* 0x0000000502007986 */ /* 0x0001e4000c101904 */
.L_x_1:
[----:B------:R-:W-:Y:S05]  /*0180*/  BSYNC.RECONVERGENT B0 ;  /* 0x0000000000007941 */ /* 0x000fea0003800200 */
.L_x_0:
[----:B------:R-:W-:Y:S04]  /*0190*/  BSSY.RECONVERGENT B0, `(.L_x_2) ;  /* 0x0000005000007945 */ /* 0x000fe80003800200 */
[----:B------:R-:W-:Y:S05]  /*01a0*/  @P1 BRA `(.L_x_3) ;  /* 0x00000000000c1947 */ /* 0x000fea0003800000 */
[----:B------:R-:W0:Y:S02]  /*01b0*/  LDG.E R0, desc[UR4][R2.64+0x4] ;  /* 0x0000040402007981 */ /* 0x000e24000c1e1900 */
[----:B0-----:R-:W-:-:S05]  /*01c0*/  FADD R5, R0, 1 ;  /* 0x3f80000000057421 */ /* 0x001fca0000000000 */
[----:B------:R1:W-:Y:S02]  /*01d0*/  STG.E desc[UR4][R2.64+0x4], R5 ;  /* 0x0000040502007986 */ /* 0x0003e4000c101904 */
.L_x_3:
[----:B------:R-:W-:Y:S05]  /*01e0*/  BSYNC.RECONVERGENT B0 ;  /* 0x0000000000007941 */ /* 0x000fea0003800200 */
.L_x_2:
[----:B------:R-:W-:Y:S04]  /*01f0*/  BSSY.RECONVERGENT B0, `(.L_x_4) ;  /* 0x0000005000007945 */ /* 0x000fe80003800200 */
[----:B------:R-:W-:Y:S05]  /*0200*/  @P2 BRA `(.L_x_5) ;  /* 0x00000000000c2947 */ /* 0x000fea0003800000 */
[----:B------:R-:W0:Y:S02]  /*0210*/  LDG.E R0, desc[UR4][R2.64+0x8] ;  /* 0x0000080402007981 */ /* 0x000e24000c1e1900 */
[----:B01----:R-:W-:-:S05]  /*0220*/  FADD R5, R0, 1 ;  /* 0x3f80000000057421 */ /* 0x003fca0000000000 */
[----:B------:R2:W-:Y:S02]  /*0230*/  STG.E desc[UR4][R2.64+0x8], R5 ;  /* 0x0000080502007986 */ /* 0x0005e4000c101904 */
.L_x_5:
[----:B------:R-:W-:Y:S05]  /*0240*/  BSYNC.RECONVERGENT B0 ;  /* 0x0000000000007941 */ /* 0x000fea0003800200 */
.L_x_4:
[----:B------:R-:W-:Y:S05]  /*0250*/  @P3 EXIT ;  /* 0x000000000000394d */ /* 0x000fea0003800000 */
[----:B------:R-:W0:Y:S02]  /*0260*/  LDG.E R0, desc[UR4][R2.64+0xc] ;  /* 0x00000c0402007981 */ /* 0x000e24000c1e1900 */
[----:B012---:R-:W-:-:S05]  /*0270*/  FADD R5, R0, 1 ;  /* 0x3f80000000057421 */ /* 0x007fca0000000000 */
[----:B------:R-:W-:Y:S01]  /*0280*/  STG.E desc[UR4][R2.64+0xc], R5 ;  /* 0x00000c0502007986 */ /* 0x000fe2000c101904 */
[----:B------:R-:W-:Y:S05]  /*0290*/  EXIT ;  /* 0x000000000000794d */ /* 0x000fea0003800000 */
.L_x_6:
[----:B------:R-:W-:-:S00]  /*02a0*/  BRA `(.L_x_6) ;  /* 0xfffffffc00fc7947 */ /* 0x000fc0000383ffff */
[----:B------:R-:W-:-:S00]  /*02b0*/  NOP ;  /* 0x0000000000007918 */ /* 0x000fc00000000000 */
        /* <DEDUP_REMOVED lines=12> */
.L_x_7:


//--------------------- .nv.shared.reserved.0     --------------------------
	.section	.nv.shared.reserved.0,"aw",@nobits
	.weak		__nv_reservedSMEM_offset_0_alias
	.size		__nv_reservedSMEM_offset_0_alias, 0, 64
	.other		__nv_reservedSMEM_offset_0_alias,@"STO_CUDA_RESERVED_SHARED STV_DEFAULT"
__nv_reservedSMEM_offset_0_alias:
	.zero		0
	.zero		64


//--------------------- .nv.constant0._Z6kernelPfi --------------------------
	.section	.nv.constant0._Z6kernelPfi,"a",@progbits
	.sectionflags	@""
	.align	4
.nv.constant0._Z6kernelPfi:
	.zero		908


//--------------------- SYMBOLS --------------------------

	.type		.nv.reservedSmem.offset0,@object
	.size		.nv.reservedSmem.offset0,0x4
